//
// Generated by NVIDIA NVVM Compiler
//
// Compiler Build ID: CL-36424714
// Cuda compilation tools, release 13.0, V13.0.88
// Based on NVVM 20.0.0
//

.version 9.0
.target sm_100
.address_size 64

	// .globl	_Z9matrixAddPfS_S_i

.visible .entry _Z9matrixAddPfS_S_i(
	.param .u64 .ptr .align 1 _Z9matrixAddPfS_S_i_param_0,
	.param .u64 .ptr .align 1 _Z9matrixAddPfS_S_i_param_1,
	.param .u64 .ptr .align 1 _Z9matrixAddPfS_S_i_param_2,
	.param .u32 _Z9matrixAddPfS_S_i_param_3
)
{
	.reg .pred 	%p<2>;
	.reg .b32 	%r<14>;
	.reg .b32 	%f<4>;
	.reg .b64 	%rd<11>;

	ld.param.u64 	%rd1, [_Z9matrixAddPfS_S_i_param_0];
	ld.param.u64 	%rd2, [_Z9matrixAddPfS_S_i_param_1];
	ld.param.u64 	%rd3, [_Z9matrixAddPfS_S_i_param_2];
	ld.param.u32 	%r4, [_Z9matrixAddPfS_S_i_param_3];
	mov.u32 	%r5, %ctaid.x;
	mov.u32 	%r6, %ntid.x;
	mov.u32 	%r7, %tid.x;
	mad.lo.s32 	%r1, %r5, %r6, %r7;
	mov.u32 	%r8, %ctaid.y;
	mov.u32 	%r9, %ntid.y;
	mov.u32 	%r10, %tid.y;
	mad.lo.s32 	%r11, %r8, %r9, %r10;
	max.s32 	%r12, %r1, %r11;
	setp.ge.s32 	%p1, %r12, %r4;
	@%p1 bra 	$L__BB0_2;
	cvta.to.global.u64 	%rd4, %rd1;
	cvta.to.global.u64 	%rd5, %rd2;
	cvta.to.global.u64 	%rd6, %rd3;
	mad.lo.s32 	%r13, %r4, %r11, %r1;
	mul.wide.s32 	%rd7, %r13, 4;
	add.s64 	%rd8, %rd4, %rd7;
	ld.global.f32 	%f1, [%rd8];
	add.s64 	%rd9, %rd5, %rd7;
	ld.global.f32 	%f2, [%rd9];
	add.f32 	%f3, %f1, %f2;
	add.s64 	%rd10, %rd6, %rd7;
	st.global.f32 	[%rd10], %f3;
$L__BB0_2:
	ret;

}


// ===== COMPILED SASS (sm_100) =====

	.target	sm_100

	.elftype	@"ET_EXEC"


//--------------------- .note.nv.tkinfo           --------------------------
	.section	.note.nv.tkinfo,"",@"SHT_NOTE"
	.sectionflags	@"SHF_NOTE_NV_TKINFO"
	.tkinfo
        /*0018*/ 	.word	0x00000002
        /*0030*/ 	.string	""
        /*0030*/ 	.string	"ptxas"
        /*0030*/ 	.string	"Cuda compilation tools, release 13.0, V13.0.88"
        /*0030*/ 	.string	"Build cuda_13.0.r13.0/compiler.36424714_0"
        /*0030*/ 	.string	"-arch sm_100 -m 64 "



//--------------------- .note.nv.cuinfo           --------------------------
	.section	.note.nv.cuinfo,"",@"SHT_NOTE"
	.sectionflags	@"SHF_NOTE_NV_CUINFO"
        /*0018*/ 	.short	0x0002
        /*001a*/ 	.short	0x0064
        /*001c*/ 	.short	0x0082
	.zero		2


//--------------------- .nv.info                  --------------------------
	.section	.nv.info,"",@"SHT_CUDA_INFO"
	.align	4


	//----- nvinfo : EIATTR_REGCOUNT
	.align		4
        /*0000*/ 	.byte	0x04, 0x2f
        /*0002*/ 	.short	(.L_1 - .L_0)
	.align		4
.L_0:
        /*0004*/ 	.word	index@(_Z9matrixAddPfS_S_i)
        /*0008*/ 	.word	0x0000000c


	//----- nvinfo : EIATTR_FRAME_SIZE
	.align		4
.L_1:
        /*000c*/ 	.byte	0x04, 0x11
        /*000e*/ 	.short	(.L_3 - .L_2)
	.align		4
.L_2:
        /*0010*/ 	.word	index@(_Z9matrixAddPfS_S_i)
        /*0014*/ 	.word	0x00000000


	//----- nvinfo : EIATTR_MIN_STACK_SIZE
	.align		4
.L_3:
        /*0018*/ 	.byte	0x04, 0x12
        /*001a*/ 	.short	(.L_5 - .L_4)
	.align		4
.L_4:
        /*001c*/ 	.word	index@(_Z9matrixAddPfS_S_i)
        /*0020*/ 	.word	0x00000000
.L_5:


//--------------------- .nv.compat                --------------------------
	.section	.nv.compat,"",@"SHT_CUDA_COMPAT_INFO"
	.align	4
        /*0000*/ 	.byte	0x02, 0x09, 0x00, 0x00, 0x02, 0x02, 0x01, 0x00, 0x02, 0x05, 0x05, 0x00, 0x03, 0x07, 0x01, 0x01
        /*0010*/ 	.byte	0x02, 0x03, 0x00, 0x00, 0x02, 0x06, 0x01, 0x00, 0x04, 0x0b, 0x08, 0x00, 0x09, 0x00, 0x00, 0x00
        /*0020*/ 	.byte	0x00, 0x00, 0x00, 0x00


//--------------------- .nv.info._Z9matrixAddPfS_S_i --------------------------
	.section	.nv.info._Z9matrixAddPfS_S_i,"",@"SHT_CUDA_INFO"
	.sectionflags	@""
	.align	4


	//----- nvinfo : EIATTR_CUDA_API_VERSION
	.align		4
        /*0000*/ 	.byte	0x04, 0x37
        /*0002*/ 	.short	(.L_7 - .L_6)
.L_6:
        /*0004*/ 	.word	0x00000082


	//----- nvinfo : EIATTR_KPARAM_INFO
	.align		4
.L_7:
        /*0008*/ 	.byte	0x04, 0x17
        /*000a*/ 	.short	(.L_9 - .L_8)
.L_8:
        /*000c*/ 	.word	0x00000000
        /*0010*/ 	.short	0x0003
        /*0012*/ 	.short	0x0018
        /*0014*/ 	.byte	0x00, 0xf0, 0x11, 0x00


	//----- nvinfo : EIATTR_KPARAM_INFO
	.align		4
.L_9:
        /*0018*/ 	.byte	0x04, 0x17
        /*001a*/ 	.short	(.L_11 - .L_10)
.L_10:
        /*001c*/ 	.word	0x00000000
        /*0020*/ 	.short	0x0002
        /*0022*/ 	.short	0x0010
        /*0024*/ 	.byte	0x00, 0xf5, 0x21, 0x00


	//----- nvinfo : EIATTR_KPARAM_INFO
	.align		4
.L_11:
        /*0028*/ 	.byte	0x04, 0x17
        /*002a*/ 	.short	(.L_13 - .L_12)
.L_12:
        /*002c*/ 	.word	0x00000000
        /*0030*/ 	.short	0x0001
        /*0032*/ 	.short	0x0008
        /*0034*/ 	.byte	0x00, 0xf5, 0x21, 0x00


	//----- nvinfo : EIATTR_KPARAM_INFO
	.align		4
.L_13:
        /*0038*/ 	.byte	0x04, 0x17
        /*003a*/ 	.short	(.L_15 - .L_14)
.L_14:
        /*003c*/ 	.word	0x00000000
        /*0040*/ 	.short	0x0000
        /*0042*/ 	.short	0x0000
        /*0044*/ 	.byte	0x00, 0xf5, 0x21, 0x00


	//----- nvinfo : EIATTR_SPARSE_MMA_MASK
	.align		4
.L_15:
        /*0048*/ 	.byte	0x03, 0x50
        /*004a*/ 	.short	0x0000


	//----- nvinfo : EIATTR_MAXREG_COUNT
	.align		4
        /*004c*/ 	.byte	0x03, 0x1b
        /*004e*/ 	.short	0x00ff


	//----- nvinfo : EIATTR_MERCURY_ISA_VERSION
	.align		4
        /*0050*/ 	.byte	0x03, 0x5f
        /*0052*/ 	.short	0x0101


	//----- nvinfo : EIATTR_VRC_CTA_INIT_COUNT
	.align		4
        /*0054*/ 	.byte	0x02, 0x4a
	.zero		1
	.zero		1


	//----- nvinfo : EIATTR_EXIT_INSTR_OFFSETS
	.align		4
        /*0058*/ 	.byte	0x04, 0x1c
        /*005a*/ 	.short	(.L_17 - .L_16)


	//   ....[0]....
.L_16:
        /*005c*/ 	.word	0x000000c0


	//   ....[1]....
        /*0060*/ 	.word	0x00000190


	//----- nvinfo : EIATTR_CBANK_PARAM_SIZE
	.align		4
.L_17:
        /*0064*/ 	.byte	0x03, 0x19
        /*0066*/ 	.short	0x001c


	//----- nvinfo : EIATTR_PARAM_CBANK
	.align		4
        /*0068*/ 	.byte	0x04, 0x0a
        /*006a*/ 	.short	(.L_19 - .L_18)
	.align		4
.L_18:
        /*006c*/ 	.word	index@(.nv.constant0._Z9matrixAddPfS_S_i)
        /*0070*/ 	.short	0x0380
        /*0072*/ 	.short	0x001c


	//----- nvinfo : EIATTR_SW_WAR
	.align		4
.L_19:
        /*0074*/ 	.byte	0x04, 0x36
        /*0076*/ 	.short	(.L_21 - .L_20)
.L_20:
        /*0078*/ 	.word	0x00000008
.L_21:


//--------------------- .nv.callgraph             --------------------------
	.section	.nv.callgraph,"",@"SHT_CUDA_CALLGRAPH"
	.align	4
	.sectionentsize	8
	.align		4
        /*0000*/ 	.word	0x00000000
	.align		4
        /*0004*/ 	.word	0xffffffff
	.align		4
        /*0008*/ 	.word	0x00000000
	.align		4
        /*000c*/ 	.word	0xfffffffe
	.align		4
        /*0010*/ 	.word	0x00000000
	.align		4
        /*0014*/ 	.word	0xfffffffd
	.align		4
        /*0018*/ 	.word	0x00000000
	.align		4
        /*001c*/ 	.word	0xfffffffc


//--------------------- .text._Z9matrixAddPfS_S_i --------------------------
	.section	.text._Z9matrixAddPfS_S_i,"ax",@progbits
	.align	128
        .global         _Z9matrixAddPfS_S_i
        .type           _Z9matrixAddPfS_S_i,@function
        .size           _Z9matrixAddPfS_S_i,(.L_x_1 - _Z9matrixAddPfS_S_i)
        .other          _Z9matrixAddPfS_S_i,@"STO_CUDA_ENTRY STV_DEFAULT"
_Z9matrixAddPfS_S_i:
.text._Z9matrixAddPfS_S_i:
[----:B------:R-:W-:Y:S01]  /*0000*/  LDC R1, c[0x0][0x37c] ;  /* 0x0000df00ff017b82 */ /* 0x000fe20000000800 */
[----:B------:R-:W0:Y:S07]  /*0010*/  S2R R3, SR_TID.X ;  /* 0x0000000000037919 */ /* 0x000e2e0000002100 */
[----:B------:R-:W0:Y:S01]  /*0020*/  LDC R0, c[0x0][0x360] ;  /* 0x0000d800ff007b82 */ /* 0x000e220000000800 */
[----:B------:R-:W1:Y:S01]  /*0030*/  LDCU UR6, c[0x0][0x398] ;  /* 0x00007300ff0677ac */ /* 0x000e620008000800 */
[----:B------:R-:W2:Y:S06]  /*0040*/  S2R R2, SR_TID.Y ;  /* 0x0000000000027919 */ /* 0x000eac0000002200 */
[----:B------:R-:W0:Y:S08]  /*0050*/  S2UR UR4, SR_CTAID.X ;  /* 0x00000000000479c3 */ /* 0x000e300000002500 */
[----:B------:R-:W2:Y:S08]  /*0060*/  S2UR UR5, SR_CTAID.Y ;  /* 0x00000000000579c3 */ /* 0x000eb00000002600 */
[----:B------:R-:W2:Y:S01]  /*0070*/  LDC R7, c[0x0][0x364] ;  /* 0x0000d900ff077b82 */ /* 0x000ea20000000800 */
[----:B0-----:R-:W-:-:S02]  /*0080*/  IMAD R0, R0, UR4, R3 ;  /* 0x0000000400007c24 */ /* 0x001fc4000f8e0203 */
[----:B--2---:R-:W-:-:S05]  /*0090*/  IMAD R7, R7, UR5, R2 ;  /* 0x0000000507077c24 */ /* 0x004fca000f8e0202 */
[----:B------:R-:W-:-:S04]  /*00a0*/  VIMNMX R2, PT, PT, R0, R7, !PT ;  /* 0x0000000700027248 */ /* 0x000fc80007fe0100 */
[----:B-1----:R-:W-:-:S13]  /*00b0*/  ISETP.GE.AND P0, PT, R2, UR6, PT ;  /* 0x0000000602007c0c */ /* 0x002fda000bf06270 */
[----:B------:R-:W-:Y:S05]  /*00c0*/  @P0 EXIT ;  /* 0x000000000000094d */ /* 0x000fea0003800000 */
[----:B------:R-:W0:Y:S01]  /*00d0*/  LDC.64 R2, c[0x0][0x380] ;  /* 0x0000e000ff027b82 */ /* 0x000e220000000a00 */
[----:B------:R-:W1:Y:S01]  /*00e0*/  LDCU.64 UR4, c[0x0][0x358] ;  /* 0x00006b00ff0477ac */ /* 0x000e620008000a00 */
[----:B------:R-:W-:-:S06]  /*00f0*/  IMAD R9, R7, UR6, R0 ;  /* 0x0000000607097c24 */ /* 0x000fcc000f8e0200 */
[----:B------:R-:W2:Y:S08]  /*0100*/  LDC.64 R4, c[0x0][0x388] ;  /* 0x0000e200ff047b82 */ /* 0x000eb00000000a00 */
[----:B------:R-:W3:Y:S01]  /*0110*/  LDC.64 R6, c[0x0][0x390] ;  /* 0x0000e400ff067b82 */ /* 0x000ee20000000a00 */
[----:B0-----:R-:W-:-:S06]  /*0120*/  IMAD.WIDE R2, R9, 0x4, R2 ;  /* 0x0000000409027825 */ /* 0x001fcc00078e0202 */
[----:B-1----:R-:W4:Y:S01]  /*0130*/  LDG.E R2, desc[UR4][R2.64] ;  /* 0x0000000402027981 */ /* 0x002f22000c1e1900 */
[----:B--2---:R-:W-:-:S06]  /*0140*/  IMAD.WIDE R4, R9, 0x4, R4 ;  /* 0x0000000409047825 */ /* 0x004fcc00078e0204 */
[----:B------:R-:W4:Y:S01]  /*0150*/  LDG.E R5, desc[UR4][R4.64] ;  /* 0x0000000404057981 */ /* 0x000f22000c1e1900 */
[----:B---3--:R-:W-:-:S04]  /*0160*/  IMAD.WIDE R6, R9, 0x4, R6 ;  /* 0x0000000409067825 */ /* 0x008fc800078e0206 */
[----:B----4-:R-:W-:-:S05]  /*0170*/  FADD R9, R2, R5 ;  /* 0x0000000502097221 */ /* 0x010fca0000000000 */
[----:B------:R-:W-:Y:S01]  /*0180*/  STG.E desc[UR4][R6.64], R9 ;  /* 0x0000000906007986 */ /* 0x000fe2000c101904 */
[----:B------:R-:W-:Y:S05]  /*0190*/  EXIT ;  /* 0x000000000000794d */ /* 0x000fea0003800000 */
.L_x_0:
[----:B------:R-:W-:-:S00]  /*01a0*/  BRA `(.L_x_0) ;  /* 0xfffffffc00fc7947 */ /* 0x000fc0000383ffff */
[----:B------:R-:W-:-:S00]  /*01b0*/  NOP ;  /* 0x0000000000007918 */ /* 0x000fc00000000000 */
        /* <DEDUP_REMOVED lines=12> */
.L_x_1:


//--------------------- .nv.shared.reserved.0     --------------------------
	.section	.nv.shared.reserved.0,"aw",@nobits
	.weak		__nv_reservedSMEM_offset_0_alias
	.size		__nv_reservedSMEM_offset_0_alias, 0, 64
	.other		__nv_reservedSMEM_offset_0_alias,@"STO_CUDA_RESERVED_SHARED STV_DEFAULT"
__nv_reservedSMEM_offset_0_alias:
	.zero		0
	.zero		64


//--------------------- .nv.constant0._Z9matrixAddPfS_S_i --------------------------
	.section	.nv.constant0._Z9matrixAddPfS_S_i,"a",@progbits
	.sectionflags	@""
	.align	4
.nv.constant0._Z9matrixAddPfS_S_i:
	.zero		924


//--------------------- SYMBOLS --------------------------

	.type		.nv.reservedSmem.offset0,@object
	.size		.nv.reservedSmem.offset0,0x4
